	.headerflags	@"EF_CUDA_TEXMODE_UNIFIED EF_CUDA_64BIT_ADDRESS EF_CUDA_ACCELERATORS EF_CUDA_SM90 EF_CUDA_VIRTUAL_SM(EF_CUDA_SM90)"
	.elftype	@"ET_EXEC"


//--------------------- .nv.info                  --------------------------
	.section	.nv.info,"",@"SHT_CUDA_INFO"
	.align	4


	//----- nvinfo : EIATTR_REGCOUNT
	.align		4
        /*0000*/ 	.byte	0x04, 0x2f
        /*0002*/ 	.short	(.L_1 - .L_0)
	.align		4
.L_0:
        /*0004*/ 	.word	index@(triton_poi_fused_convolution_2)
        /*0008*/ 	.word	0x0000000e


	//----- nvinfo : EIATTR_MIN_STACK_SIZE
	.align		4
.L_1:
        /*000c*/ 	.byte	0x04, 0x12
        /*000e*/ 	.short	(.L_3 - .L_2)
	.align		4
.L_2:
        /*0010*/ 	.word	index@(triton_poi_fused_convolution_2)
        /*0014*/ 	.word	0x00000000


	//----- nvinfo : EIATTR_FRAME_SIZE
	.align		4
.L_3:
        /*0018*/ 	.byte	0x04, 0x11
        /*001a*/ 	.short	(.L_5 - .L_4)
	.align		4
.L_4:
        /*001c*/ 	.word	index@(triton_poi_fused_convolution_2)
        /*0020*/ 	.word	0x00000000


	//----- nvinfo : EIATTR_MIN_STACK_SIZE
	.align		4
.L_5:
        /*0024*/ 	.byte	0x04, 0x12
        /*0026*/ 	.short	(.L_7 - .L_6)
	.align		4
.L_6:
        /*0028*/ 	.word	index@(triton_poi_fused_convolution_2)
        /*002c*/ 	.word	0x00000000
.L_7:


//--------------------- .nv.info.triton_poi_fused_convolution_2 --------------------------
	.section	.nv.info.triton_poi_fused_convolution_2,"",@"SHT_CUDA_INFO"
	.sectionflags	@""
	.align	4


	//----- nvinfo : EIATTR_CUDA_API_VERSION
	.align		4
        /*0000*/ 	.byte	0x04, 0x37
        /*0002*/ 	.short	(.L_9 - .L_8)
.L_8:
        /*0004*/ 	.word	0x0000007c


	//----- nvinfo : EIATTR_KPARAM_INFO
	.align		4
.L_9:
        /*0008*/ 	.byte	0x04, 0x17
        /*000a*/ 	.short	(.L_11 - .L_10)
.L_10:
        /*000c*/ 	.word	0x00000000
        /*0010*/ 	.short	0x0003
        /*0012*/ 	.short	0x0014
        /*0014*/ 	.byte	0x00, 0xf0, 0x11, 0x00


	//----- nvinfo : EIATTR_KPARAM_INFO
	.align		4
.L_11:
        /*0018*/ 	.byte	0x04, 0x17
        /*001a*/ 	.short	(.L_13 - .L_12)
.L_12:
        /*001c*/ 	.word	0x00000000
        /*0020*/ 	.short	0x0002
        /*0022*/ 	.short	0x0010
        /*0024*/ 	.byte	0x00, 0xf0, 0x11, 0x00


	//----- nvinfo : EIATTR_KPARAM_INFO
	.align		4
.L_13:
        /*0028*/ 	.byte	0x04, 0x17
        /*002a*/ 	.short	(.L_15 - .L_14)
.L_14:
        /*002c*/ 	.word	0x00000000
        /*0030*/ 	.short	0x0001
        /*0032*/ 	.short	0x0008
        /*0034*/ 	.byte	0x00, 0xf4, 0x21, 0x00


	//----- nvinfo : EIATTR_KPARAM_INFO
	.align		4
.L_15:
        /*0038*/ 	.byte	0x04, 0x17
        /*003a*/ 	.short	(.L_17 - .L_16)
.L_16:
        /*003c*/ 	.word	0x00000000
        /*0040*/ 	.short	0x0000
        /*0042*/ 	.short	0x0000
        /*0044*/ 	.byte	0x00, 0xf4, 0x21, 0x00


	//----- nvinfo : EIATTR_SPARSE_MMA_MASK
	.align		4
.L_17:
        /*0048*/ 	.byte	0x03, 0x50
        /*004a*/ 	.short	0x0000


	//----- nvinfo : EIATTR_MAXREG_COUNT
	.align		4
        /*004c*/ 	.byte	0x03, 0x1b
        /*004e*/ 	.short	0x00ff


	//----- nvinfo : EIATTR_EXIT_INSTR_OFFSETS
	.align		4
        /*0050*/ 	.byte	0x04, 0x1c
        /*0052*/ 	.short	(.L_19 - .L_18)


	//   ....[0]....
.L_18:
        /*0054*/ 	.word	0x00000320


	//   ....[1]....
        /*0058*/ 	.word	0x00000390


	//----- nvinfo : EIATTR_REQNTID
	.align		4
.L_19:
        /*005c*/ 	.byte	0x04, 0x10
        /*005e*/ 	.short	(.L_21 - .L_20)
.L_20:
        /*0060*/ 	.word	0x00000080
        /*0064*/ 	.word	0x00000001
        /*0068*/ 	.word	0x00000001


	//----- nvinfo : EIATTR_CBANK_PARAM_SIZE
	.align		4
.L_21:
        /*006c*/ 	.byte	0x03, 0x19
        /*006e*/ 	.short	0x0018


	//----- nvinfo : EIATTR_PARAM_CBANK
	.align		4
        /*0070*/ 	.byte	0x04, 0x0a
        /*0072*/ 	.short	(.L_23 - .L_22)
	.align		4
.L_22:
        /*0074*/ 	.word	index@(.nv.constant0.triton_poi_fused_convolution_2)
        /*0078*/ 	.short	0x0210
        /*007a*/ 	.short	0x0018


	//----- nvinfo : EIATTR_SW_WAR
	.align		4
.L_23:
        /*007c*/ 	.byte	0x04, 0x36
        /*007e*/ 	.short	(.L_25 - .L_24)
.L_24:
        /*0080*/ 	.word	0x00000008
.L_25:


//--------------------- .nv.callgraph             --------------------------
	.section	.nv.callgraph,"",@"SHT_CUDA_CALLGRAPH"
	.align	4
	.sectionentsize	8
	.align		4
        /*0000*/ 	.word	0x00000000
	.align		4
        /*0004*/ 	.word	0xffffffff
	.align		4
        /*0008*/ 	.word	0x00000000
	.align		4
        /*000c*/ 	.word	0xfffffffe
	.align		4
        /*0010*/ 	.word	0x00000000
	.align		4
        /*0014*/ 	.word	0xfffffffd
	.align		4
        /*0018*/ 	.word	0x00000000
	.align		4
        /*001c*/ 	.word	0xfffffffc


//--------------------- .text.triton_poi_fused_convolution_2 --------------------------
	.section	.text.triton_poi_fused_convolution_2,"ax",@progbits
	.sectionflags	@"SHF_BARRIERS=1"
	.align	128
        .global         triton_poi_fused_convolution_2
        .type           triton_poi_fused_convolution_2,@function
        .size           triton_poi_fused_convolution_2,(.L_x_1 - triton_poi_fused_convolution_2)
        .other          triton_poi_fused_convolution_2,@"STO_CUDA_ENTRY STV_DEFAULT"
triton_poi_fused_convolution_2:
.text.triton_poi_fused_convolution_2:
[----:B------:R-:W0:Y:S02]  /*0000*/  LDC R1, c[0x0][0x28] ;  /* 0x00000a00ff017b82 */ /* 0x000e240000000800 */
[----:B------:R-:W1:Y:S01]  /*0010*/  S2R R10, SR_TID.X ;  /* 0x00000000000a7919 */ /* 0x000e620000002100 */
[----:B------:R-:W2:Y:S01]  /*0020*/  S2UR UR4, SR_CTAID.Y ;  /* 0x00000000000479c3 */ /* 0x000ea20000002600 */
[----:B------:R-:W-:-:S07]  /*0030*/  ULDC.64 UR8, c[0x0][0x208] ;  /* 0x0000820000087ab9 */ /* 0x000fce0000000a00 */
[----:B------:R-:W3:Y:S08]  /*0040*/  S2UR UR5, SR_CTAID.X ;  /* 0x00000000000579c3 */ /* 0x000ef00000002500 */
[----:B------:R-:W4:Y:S01]  /*0050*/  LDC.64 R2, c[0x0][0x210] ;  /* 0x00008400ff027b82 */ /* 0x000f220000000a00 */
[----:B--2---:R-:W-:Y:S01]  /*0060*/  USHF.L.U32 UR4, UR4, 0x4, URZ ;  /* 0x0000000404047899 */ /* 0x004fe2000800063f */
[----:B-1----:R-:W-:Y:S01]  /*0070*/  IMAD.SHL.U32 R0, R10, 0x2, RZ ;  /* 0x000000020a007824 */ /* 0x002fe200078e00ff */
[----:B------:R-:W-:Y:S01]  /*0080*/  SHF.R.U32.HI R6, RZ, 0x3, R10 ;  /* 0x00000003ff067819 */ /* 0x000fe2000001160a */
[----:B---3--:R-:W-:-:S03]  /*0090*/  USHF.L.U32 UR5, UR5, 0x4, URZ ;  /* 0x0000000405057899 */ /* 0x008fc6000800063f */
[----:B------:R-:W-:Y:S02]  /*00a0*/  LOP3.LUT R0, R0, 0xe, RZ, 0xc0, !PT ;  /* 0x0000000e00007812 */ /* 0x000fe400078ec0ff */
[----:B------:R-:W-:Y:S02]  /*00b0*/  SGXT.U32 R6, R6, 0x4 ;  /* 0x000000040606781a */ /* 0x000fe40000000000 */
[----:B------:R-:W-:-:S04]  /*00c0*/  LOP3.LUT R4, R0, UR4, RZ, 0xfc, !PT ;  /* 0x0000000400047c12 */ /* 0x000fc8000f8efcff */
[----:B------:R-:W-:-:S04]  /*00d0*/  SHF.R.S32.HI R5, RZ, 0x1f, R4 ;  /* 0x0000001fff057819 */ /* 0x000fc80000011404 */
[----:B------:R-:W-:Y:S02]  /*00e0*/  LEA.HI R7, R5, R4, RZ, 0x2 ;  /* 0x0000000405077211 */ /* 0x000fe400078f10ff */
[----:B------:R-:W-:Y:S02]  /*00f0*/  LOP3.LUT R5, R6, UR5, RZ, 0xfc, !PT ;  /* 0x0000000506057c12 */ /* 0x000fe4000f8efcff */
[C---:B------:R-:W-:Y:S01]  /*0100*/  LOP3.LUT R9, R7.reuse, 0xfffffffc, RZ, 0xc0, !PT ;  /* 0xfffffffc07097812 */ /* 0x040fe200078ec0ff */
[----:B------:R-:W-:-:S04]  /*0110*/  IMAD.SHL.U32 R7, R7, 0x10, RZ ;  /* 0x0000001007077824 */ /* 0x000fc800078e00ff */
[C---:B------:R-:W-:Y:S01]  /*0120*/  IMAD.IADD R8, R4.reuse, 0x1, -R9 ;  /* 0x0000000104087824 */ /* 0x040fe200078e0a09 */
[----:B------:R-:W-:Y:S02]  /*0130*/  VIMNMX R4, R4, R5, !PT ;  /* 0x0000000504047248 */ /* 0x000fe40007fe0100 */
[----:B------:R-:W-:Y:S01]  /*0140*/  LOP3.LUT R7, R7, 0xffffffc0, RZ, 0xc0, !PT ;  /* 0xffffffc007077812 */ /* 0x000fe200078ec0ff */
[----:B------:R-:W-:Y:S01]  /*0150*/  IMAD R8, R5, 0x4, R8 ;  /* 0x0000000405087824 */ /* 0x000fe200078e0208 */
[----:B------:R-:W-:Y:S02]  /*0160*/  ISETP.GE.AND P0, PT, R4, 0x10, PT ;  /* 0x000000100400780c */ /* 0x000fe40003f06270 */
[----:B------:R-:W-:Y:S01]  /*0170*/  CS2R R4, SRZ ;  /* 0x0000000000047805 */ /* 0x000fe2000001ff00 */
[----:B------:R-:W-:-:S04]  /*0180*/  IMAD.IADD R7, R8, 0x1, R7 ;  /* 0x0000000108077824 */ /* 0x000fc800078e0207 */
[----:B----4-:R-:W-:-:S06]  /*0190*/  IMAD.WIDE R2, R7, 0x4, R2 ;  /* 0x0000000407027825 */ /* 0x010fcc00078e0202 */
[----:B------:R1:W2:Y:S01]  /*01a0*/  @!P0 LDG.E.64 R4, desc[UR8][R2.64] ;  /* 0x0000000802048981 */ /* 0x0002a2000c1e1b00 */
[----:B------:R-:W3:Y:S01]  /*01b0*/  S2UR UR6, SR_CgaCtaId ;  /* 0x00000000000679c3 */ /* 0x000ee20000008800 */
[----:B------:R-:W-:Y:S01]  /*01c0*/  IMAD.SHL.U32 R9, R10, 0x20, RZ ;  /* 0x000000200a097824 */ /* 0x000fe200078e00ff */
[----:B------:R-:W-:Y:S02]  /*01d0*/  LOP3.LUT R7, R0, UR5, RZ, 0xfc, !PT ;  /* 0x0000000500077c12 */ /* 0x000fe4000f8efcff */
[----:B------:R-:W-:Y:S01]  /*01e0*/  LOP3.LUT R0, R6, UR4, RZ, 0xfc, !PT ;  /* 0x0000000406007c12 */ /* 0x000fe2000f8efcff */
[----:B------:R-:W-:Y:S01]  /*01f0*/  UMOV UR4, 0x400 ;  /* 0x0000040000047882 */ /* 0x000fe20000000000 */
[----:B------:R-:W-:Y:S02]  /*0200*/  LOP3.LUT R9, R9, 0xe0, RZ, 0xc0, !PT ;  /* 0x000000e009097812 */ /* 0x000fe400078ec0ff */
[----:B------:R-:W-:Y:S02]  /*0210*/  VIMNMX R8, R0, R7, !PT ;  /* 0x0000000700087248 */ /* 0x000fe40007fe0100 */
[----:B-1----:R-:W-:-:S02]  /*0220*/  LOP3.LUT R2, R9, 0x10, RZ, 0xfc, !PT ;  /* 0x0000001009027812 */ /* 0x002fc400078efcff */
[----:B------:R-:W-:Y:S02]  /*0230*/  LOP3.LUT R6, R9, R6, RZ, 0xfc, !PT ;  /* 0x0000000609067212 */ /* 0x000fe400078efcff */
[----:B------:R-:W-:Y:S02]  /*0240*/  ISETP.GE.AND P0, PT, R8, 0x10, PT ;  /* 0x000000100800780c */ /* 0x000fe40003f06270 */
[----:B------:R-:W-:Y:S01]  /*0250*/  SHF.R.U32.HI R8, RZ, 0x1, R10 ;  /* 0x00000001ff087819 */ /* 0x000fe2000001160a */
[----:B------:R-:W-:-:S03]  /*0260*/  IMAD.SHL.U32 R10, R10, 0x8, RZ ;  /* 0x000000080a0a7824 */ /* 0x000fc600078e00ff */
[----:B------:R-:W-:Y:S02]  /*0270*/  LOP3.LUT R8, R8, 0x3c, RZ, 0xc0, !PT ;  /* 0x0000003c08087812 */ /* 0x000fe400078ec0ff */
[----:B------:R-:W-:Y:S01]  /*0280*/  LOP3.LUT R11, R10, 0x3f8, RZ, 0xc0, !PT ;  /* 0x000003f80a0b7812 */ /* 0x000fe200078ec0ff */
[----:B---3--:R-:W-:-:S06]  /*0290*/  UPRMT UR4, UR6, 0x654, UR4 ;  /* 0x0000065406047896 */ /* 0x008fcc0008000004 */
[----:B------:R-:W-:Y:S02]  /*02a0*/  LEA.HI R9, R9, UR4, RZ, 0x1e ;  /* 0x0000000409097c11 */ /* 0x000fe4000f8ff0ff */
[----:B------:R-:W-:Y:S02]  /*02b0*/  LEA.HI R3, R2, UR4, RZ, 0x1e ;  /* 0x0000000402037c11 */ /* 0x000fe4000f8ff0ff */
[----:B------:R-:W-:Y:S01]  /*02c0*/  IADD3 R8, R11, UR4, R8 ;  /* 0x000000040b087c10 */ /* 0x000fe2000fffe008 */
[C---:B------:R-:W-:Y:S02]  /*02d0*/  IMAD R9, R6.reuse, 0x4, R9 ;  /* 0x0000000406097824 */ /* 0x040fe400078e0209 */
[----:B------:R-:W-:-:S03]  /*02e0*/  IMAD R6, R6, 0x4, R3 ;  /* 0x0000000406067824 */ /* 0x000fc600078e0203 */
[----:B--2---:R1:W-:Y:S04]  /*02f0*/  STS [R9], R4 ;  /* 0x0000000409007388 */ /* 0x0043e80000000800 */
[----:B------:R1:W-:Y:S01]  /*0300*/  STS [R6+0x40], R5 ;  /* 0x0000400506007388 */ /* 0x0003e20000000800 */
[----:B------:R-:W-:Y:S06]  /*0310*/  BAR.SYNC.DEFER_BLOCKING 0x0 ;  /* 0x0000000000007b1d */ /* 0x000fec0000010000 */
[----:B-1----:R-:W-:Y:S05]  /*0320*/  @P0 EXIT ;  /* 0x000000000000094d */ /* 0x002fea0003800000 */
[----:B------:R-:W-:Y:S01]  /*0330*/  LDS R4, [R8] ;  /* 0x0000000008047984 */ /* 0x000fe20000000800 */
[----:B------:R-:W0:Y:S01]  /*0340*/  LDC.64 R2, c[0x0][0x218] ;  /* 0x00008600ff027b82 */ /* 0x000e220000000a00 */
[----:B------:R-:W-:Y:S02]  /*0350*/  IMAD R7, R0, 0x10, R7 ;  /* 0x0000001000077824 */ /* 0x000fe400078e0207 */
[----:B------:R-:W1:Y:S02]  /*0360*/  LDS R5, [R8+0x4] ;  /* 0x0000040008057984 */ /* 0x000e640000000800 */
[----:B0-----:R-:W-:-:S05]  /*0370*/  IMAD.WIDE R2, R7, 0x4, R2 ;  /* 0x0000000407027825 */ /* 0x001fca00078e0202 */
[----:B-1----:R-:W-:Y:S01]  /*0380*/  STG.E.64 desc[UR8][R2.64], R4 ;  /* 0x0000000402007986 */ /* 0x002fe2000c101b08 */
[----:B------:R-:W-:Y:S05]  /*0390*/  EXIT ;  /* 0x000000000000794d */ /* 0x000fea0003800000 */
.L_x_0:
[----:B------:R-:W-:-:S00]  /*03a0*/  BRA `(.L_x_0) ;  /* 0xfffffffc00fc7947 */ /* 0x000fc0000383ffff */
[----:B------:R-:W-:-:S00]  /*03b0*/  NOP ;  /* 0x0000000000007918 */ /* 0x000fc00000000000 */
        /* <DEDUP_REMOVED lines=12> */
.L_x_1:


//--------------------- .nv.shared.triton_poi_fused_convolution_2 --------------------------
	.section	.nv.shared.triton_poi_fused_convolution_2,"aw",@nobits
	.sectionflags	@""
	.align	16
	.zero		1024


//--------------------- .nv.constant0.triton_poi_fused_convolution_2 --------------------------
	.section	.nv.constant0.triton_poi_fused_convolution_2,"a",@progbits
	.sectionflags	@""
	.align	4
.nv.constant0.triton_poi_fused_convolution_2:
	.zero		552
